//
// Generated by NVIDIA NVVM Compiler
//
// Compiler Build ID: CL-36424714
// Cuda compilation tools, release 13.0, V13.0.88
// Based on NVVM 20.0.0
//

.version 9.0
.target sm_100
.address_size 64

	// .globl	_Z7matMultPiS_S_
.extern .func  (.param .b32 func_retval0) vprintf
(
	.param .b64 vprintf_param_0,
	.param .b64 vprintf_param_1
)
;
.global .align 1 .b8 $str[39] = {91, 37, 100, 93, 91, 37, 100, 93, 61, 37, 100, 9, 40, 120, 41, 9, 37, 100, 9, 37, 100, 9, 37, 100, 9, 40, 121, 41, 9, 37, 100, 9, 37, 100, 9, 37, 100, 10};

.visible .entry _Z7matMultPiS_S_(
	.param .u64 .ptr .align 1 _Z7matMultPiS_S__param_0,
	.param .u64 .ptr .align 1 _Z7matMultPiS_S__param_1,
	.param .u64 .ptr .align 1 _Z7matMultPiS_S__param_2
)
{
	.reg .b32 	%r<24>;
	.reg .b64 	%rd<13>;

	ld.param.u64 	%rd1, [_Z7matMultPiS_S__param_0];
	ld.param.u64 	%rd2, [_Z7matMultPiS_S__param_1];
	ld.param.u64 	%rd3, [_Z7matMultPiS_S__param_2];
	cvta.to.global.u64 	%rd4, %rd3;
	mov.u32 	%r1, %ctaid.x;
	mov.u32 	%r2, %ntid.x;
	mov.u32 	%r3, %tid.x;
	mad.lo.s32 	%r4, %r1, %r2, %r3;
	mov.u32 	%r5, %ctaid.y;
	mov.u32 	%r6, %ntid.y;
	mov.u32 	%r7, %tid.y;
	mad.lo.s32 	%r8, %r5, %r6, %r7;
	shl.b32 	%r9, %r4, 2;
	add.s32 	%r10, %r9, %r8;
	mul.wide.s32 	%rd5, %r10, 4;
	add.s64 	%rd6, %rd4, %rd5;
	ld.global.u32 	%r11, [%rd6];
	cvta.to.global.u64 	%rd7, %rd1;
	cvta.to.global.u64 	%rd8, %rd2;
	mul.wide.s32 	%rd9, %r9, 4;
	add.s64 	%rd10, %rd7, %rd9;
	ld.global.u32 	%r12, [%rd10];
	mul.wide.u32 	%rd11, %r8, 4;
	add.s64 	%rd12, %rd8, %rd11;
	ld.global.u32 	%r13, [%rd12];
	mad.lo.s32 	%r14, %r13, %r12, %r11;
	st.global.u32 	[%rd6], %r14;
	ld.global.u32 	%r15, [%rd10+4];
	ld.global.u32 	%r16, [%rd12+16];
	mad.lo.s32 	%r17, %r16, %r15, %r14;
	st.global.u32 	[%rd6], %r17;
	ld.global.u32 	%r18, [%rd10+8];
	ld.global.u32 	%r19, [%rd12+32];
	mad.lo.s32 	%r20, %r19, %r18, %r17;
	st.global.u32 	[%rd6], %r20;
	ld.global.u32 	%r21, [%rd10+12];
	ld.global.u32 	%r22, [%rd12+48];
	mad.lo.s32 	%r23, %r22, %r21, %r20;
	st.global.u32 	[%rd6], %r23;
	ret;

}
	// .globl	_Z10printIndexv
.visible .entry _Z10printIndexv()
{
	.local .align 8 .b8 	__local_depot1[40];
	.reg .b64 	%SP;
	.reg .b64 	%SPL;
	.reg .b32 	%r<13>;
	.reg .b64 	%rd<5>;

	mov.u64 	%SPL, __local_depot1;
	cvta.local.u64 	%SP, %SPL;
	add.u64 	%rd1, %SP, 0;
	add.u64 	%rd2, %SPL, 0;
	mov.u32 	%r1, %ctaid.x;
	mov.u32 	%r2, %ntid.x;
	mov.u32 	%r3, %tid.x;
	mad.lo.s32 	%r4, %r1, %r2, %r3;
	mov.u32 	%r5, %ctaid.y;
	mov.u32 	%r6, %ntid.y;
	mov.u32 	%r7, %tid.y;
	mad.lo.s32 	%r8, %r5, %r6, %r7;
	shl.b32 	%r9, %r4, 2;
	add.s32 	%r10, %r9, %r8;
	st.local.v2.u32 	[%rd2], {%r4, %r8};
	st.local.v2.u32 	[%rd2+8], {%r10, %r3};
	st.local.v2.u32 	[%rd2+16], {%r1, %r2};
	st.local.v2.u32 	[%rd2+24], {%r7, %r5};
	st.local.u32 	[%rd2+32], %r6;
	mov.u64 	%rd3, $str;
	cvta.global.u64 	%rd4, %rd3;
	{ // callseq 0, 0
	.param .b64 param0;
	st.param.b64 	[param0], %rd4;
	.param .b64 param1;
	st.param.b64 	[param1], %rd1;
	.param .b32 retval0;
	call.uni (retval0), 
	vprintf, 
	(
	param0, 
	param1
	);
	ld.param.b32 	%r11, [retval0];
	} // callseq 0
	ret;

}
	// .globl	_Z8dirtyMemPiS_S_
.visible .entry _Z8dirtyMemPiS_S_(
	.param .u64 .ptr .align 1 _Z8dirtyMemPiS_S__param_0,
	.param .u64 .ptr .align 1 _Z8dirtyMemPiS_S__param_1,
	.param .u64 .ptr .align 1 _Z8dirtyMemPiS_S__param_2
)
{
	.reg .b32 	%r<8>;
	.reg .b64 	%rd<11>;

	ld.param.u64 	%rd1, [_Z8dirtyMemPiS_S__param_0];
	ld.param.u64 	%rd2, [_Z8dirtyMemPiS_S__param_1];
	ld.param.u64 	%rd3, [_Z8dirtyMemPiS_S__param_2];
	cvta.to.global.u64 	%rd4, %rd3;
	cvta.to.global.u64 	%rd5, %rd2;
	cvta.to.global.u64 	%rd6, %rd1;
	mov.u32 	%r1, %ctaid.x;
	mov.u32 	%r2, %ntid.x;
	mov.u32 	%r3, %tid.x;
	mad.lo.s32 	%r4, %r1, %r2, %r3;
	mul.wide.s32 	%rd7, %r4, 4;
	add.s64 	%rd8, %rd6, %rd7;
	mov.b32 	%r5, -1;
	st.global.u32 	[%rd8], %r5;
	add.s64 	%rd9, %rd5, %rd7;
	mov.b32 	%r6, -2;
	st.global.u32 	[%rd9], %r6;
	add.s64 	%rd10, %rd4, %rd7;
	mov.b32 	%r7, 0;
	st.global.u32 	[%rd10], %r7;
	ret;

}


// ===== COMPILED SASS (sm_100) =====

	.target	sm_100

	.elftype	@"ET_EXEC"


//--------------------- .note.nv.tkinfo           --------------------------
	.section	.note.nv.tkinfo,"",@"SHT_NOTE"
	.sectionflags	@"SHF_NOTE_NV_TKINFO"
	.tkinfo
        /*0018*/ 	.word	0x00000002
        /*0030*/ 	.string	""
        /*0030*/ 	.string	"ptxas"
        /*0030*/ 	.string	"Cuda compilation tools, release 13.0, V13.0.88"
        /*0030*/ 	.string	"Build cuda_13.0.r13.0/compiler.36424714_0"
        /*0030*/ 	.string	"-arch sm_100 -m 64 "



//--------------------- .note.nv.cuinfo           --------------------------
	.section	.note.nv.cuinfo,"",@"SHT_NOTE"
	.sectionflags	@"SHF_NOTE_NV_CUINFO"
        /*0018*/ 	.short	0x0002
        /*001a*/ 	.short	0x0064
        /*001c*/ 	.short	0x0082
	.zero		2


//--------------------- .nv.info                  --------------------------
	.section	.nv.info,"",@"SHT_CUDA_INFO"
	.align	4


	//----- nvinfo : EIATTR_REGCOUNT
	.align		4
        /*0000*/ 	.byte	0x04, 0x2f
        /*0002*/ 	.short	(.L_2 - .L_1)
	.align		4
.L_1:
        /*0004*/ 	.word	index@(_Z7matMultPiS_S_)
        /*0008*/ 	.word	0x00000010


	//----- nvinfo : EIATTR_FRAME_SIZE
	.align		4
.L_2:
        /*000c*/ 	.byte	0x04, 0x11
        /*000e*/ 	.short	(.L_4 - .L_3)
	.align		4
.L_3:
        /*0010*/ 	.word	index@(_Z7matMultPiS_S_)
        /*0014*/ 	.word	0x00000000


	//----- nvinfo : EIATTR_REGCOUNT
	.align		4
.L_4:
        /*0018*/ 	.byte	0x04, 0x2f
        /*001a*/ 	.short	(.L_6 - .L_5)
	.align		4
.L_5:
        /*001c*/ 	.word	index@(_Z10printIndexv)
        /*0020*/ 	.word	0x00000018


	//----- nvinfo : EIATTR_FRAME_SIZE
	.align		4
.L_6:
        /*0024*/ 	.byte	0x04, 0x11
        /*0026*/ 	.short	(.L_8 - .L_7)
	.align		4
.L_7:
        /*0028*/ 	.word	index@(_Z10printIndexv)
        /*002c*/ 	.word	0x00000028


	//----- nvinfo : EIATTR_REGCOUNT
	.align		4
.L_8:
        /*0030*/ 	.byte	0x04, 0x2f
        /*0032*/ 	.short	(.L_10 - .L_9)
	.align		4
.L_9:
        /*0034*/ 	.word	index@(_Z8dirtyMemPiS_S_)
        /*0038*/ 	.word	0x00000010


	//----- nvinfo : EIATTR_FRAME_SIZE
	.align		4
.L_10:
        /*003c*/ 	.byte	0x04, 0x11
        /*003e*/ 	.short	(.L_12 - .L_11)
	.align		4
.L_11:
        /*0040*/ 	.word	index@(_Z8dirtyMemPiS_S_)
        /*0044*/ 	.word	0x00000000


	//----- nvinfo : EIATTR_MIN_STACK_SIZE
	.align		4
.L_12:
        /*0048*/ 	.byte	0x04, 0x12
        /*004a*/ 	.short	(.L_14 - .L_13)
	.align		4
.L_13:
        /*004c*/ 	.word	index@(_Z8dirtyMemPiS_S_)
        /*0050*/ 	.word	0x00000000


	//----- nvinfo : EIATTR_MIN_STACK_SIZE
	.align		4
.L_14:
        /*0054*/ 	.byte	0x04, 0x12
        /*0056*/ 	.short	(.L_16 - .L_15)
	.align		4
.L_15:
        /*0058*/ 	.word	index@(_Z10printIndexv)
        /*005c*/ 	.word	0x00000028


	//----- nvinfo : EIATTR_MIN_STACK_SIZE
	.align		4
.L_16:
        /*0060*/ 	.byte	0x04, 0x12
        /*0062*/ 	.short	(.L_18 - .L_17)
	.align		4
.L_17:
        /*0064*/ 	.word	index@(_Z7matMultPiS_S_)
        /*0068*/ 	.word	0x00000000
.L_18:


//--------------------- .nv.compat                --------------------------
	.section	.nv.compat,"",@"SHT_CUDA_COMPAT_INFO"
	.align	4
        /*0000*/ 	.byte	0x02, 0x09, 0x00, 0x00, 0x02, 0x02, 0x01, 0x00, 0x02, 0x05, 0x05, 0x00, 0x03, 0x07, 0x01, 0x01
        /*0010*/ 	.byte	0x02, 0x03, 0x00, 0x00, 0x02, 0x06, 0x01, 0x00, 0x04, 0x0b, 0x08, 0x00, 0x09, 0x00, 0x00, 0x00
        /*0020*/ 	.byte	0x00, 0x00, 0x00, 0x00


//--------------------- .nv.info._Z8dirtyMemPiS_S_ --------------------------
	.section	.nv.info._Z8dirtyMemPiS_S_,"",@"SHT_CUDA_INFO"
	.sectionflags	@""
	.align	4


	//----- nvinfo : EIATTR_CUDA_API_VERSION
	.align		4
        /*0000*/ 	.byte	0x04, 0x37
        /*0002*/ 	.short	(.L_20 - .L_19)
.L_19:
        /*0004*/ 	.word	0x00000082


	//----- nvinfo : EIATTR_KPARAM_INFO
	.align		4
.L_20:
        /*0008*/ 	.byte	0x04, 0x17
        /*000a*/ 	.short	(.L_22 - .L_21)
.L_21:
        /*000c*/ 	.word	0x00000000
        /*0010*/ 	.short	0x0002
        /*0012*/ 	.short	0x0010
        /*0014*/ 	.byte	0x00, 0xf5, 0x21, 0x00


	//----- nvinfo : EIATTR_KPARAM_INFO
	.align		4
.L_22:
        /*0018*/ 	.byte	0x04, 0x17
        /*001a*/ 	.short	(.L_24 - .L_23)
.L_23:
        /*001c*/ 	.word	0x00000000
        /*0020*/ 	.short	0x0001
        /*0022*/ 	.short	0x0008
        /*0024*/ 	.byte	0x00, 0xf5, 0x21, 0x00


	//----- nvinfo : EIATTR_KPARAM_INFO
	.align		4
.L_24:
        /*0028*/ 	.byte	0x04, 0x17
        /*002a*/ 	.short	(.L_26 - .L_25)
.L_25:
        /*002c*/ 	.word	0x00000000
        /*0030*/ 	.short	0x0000
        /*0032*/ 	.short	0x0000
        /*0034*/ 	.byte	0x00, 0xf5, 0x21, 0x00


	//----- nvinfo : EIATTR_SPARSE_MMA_MASK
	.align		4
.L_26:
        /*0038*/ 	.byte	0x03, 0x50
        /*003a*/ 	.short	0x0000


	//----- nvinfo : EIATTR_MAXREG_COUNT
	.align		4
        /*003c*/ 	.byte	0x03, 0x1b
        /*003e*/ 	.short	0x00ff


	//----- nvinfo : EIATTR_MERCURY_ISA_VERSION
	.align		4
        /*0040*/ 	.byte	0x03, 0x5f
        /*0042*/ 	.short	0x0101


	//----- nvinfo : EIATTR_VRC_CTA_INIT_COUNT
	.align		4
        /*0044*/ 	.byte	0x02, 0x4a
	.zero		1
	.zero		1


	//----- nvinfo : EIATTR_EXIT_INSTR_OFFSETS
	.align		4
        /*0048*/ 	.byte	0x04, 0x1c
        /*004a*/ 	.short	(.L_28 - .L_27)


	//   ....[0]....
.L_27:
        /*004c*/ 	.word	0x00000110


	//----- nvinfo : EIATTR_CBANK_PARAM_SIZE
	.align		4
.L_28:
        /*0050*/ 	.byte	0x03, 0x19
        /*0052*/ 	.short	0x0018


	//----- nvinfo : EIATTR_PARAM_CBANK
	.align		4
        /*0054*/ 	.byte	0x04, 0x0a
        /*0056*/ 	.short	(.L_30 - .L_29)
	.align		4
.L_29:
        /*0058*/ 	.word	index@(.nv.constant0._Z8dirtyMemPiS_S_)
        /*005c*/ 	.short	0x0380
        /*005e*/ 	.short	0x0018


	//----- nvinfo : EIATTR_SW_WAR
	.align		4
.L_30:
        /*0060*/ 	.byte	0x04, 0x36
        /*0062*/ 	.short	(.L_32 - .L_31)
.L_31:
        /*0064*/ 	.word	0x00000008
.L_32:


//--------------------- .nv.info._Z10printIndexv  --------------------------
	.section	.nv.info._Z10printIndexv,"",@"SHT_CUDA_INFO"
	.sectionflags	@""
	.align	4


	//----- nvinfo : EIATTR_CUDA_API_VERSION
	.align		4
        /*0000*/ 	.byte	0x04, 0x37
        /*0002*/ 	.short	(.L_34 - .L_33)
.L_33:
        /*0004*/ 	.word	0x00000082


	//----- nvinfo : EIATTR_SPARSE_MMA_MASK
	.align		4
.L_34:
        /*0008*/ 	.byte	0x03, 0x50
        /*000a*/ 	.short	0x0000


	//----- nvinfo : EIATTR_MAXREG_COUNT
	.align		4
        /*000c*/ 	.byte	0x03, 0x1b
        /*000e*/ 	.short	0x00ff


	//----- nvinfo : EIATTR_EXTERNS
	.align		4
        /*0010*/ 	.byte	0x04, 0x0f
        /*0012*/ 	.short	(.L_36 - .L_35)


	//   ....[0]....
	.align		4
.L_35:
        /*0014*/ 	.word	index@(vprintf)


	//----- nvinfo : EIATTR_MERCURY_ISA_VERSION
	.align		4
.L_36:
        /*0018*/ 	.byte	0x03, 0x5f
        /*001a*/ 	.short	0x0101


	//----- nvinfo : EIATTR_VRC_CTA_INIT_COUNT
	.align		4
        /*001c*/ 	.byte	0x02, 0x4a
	.zero		1
	.zero		1


	//----- nvinfo : EIATTR_SYSCALL_OFFSETS
	.align		4
        /*0020*/ 	.byte	0x04, 0x46
        /*0022*/ 	.short	(.L_38 - .L_37)


	//   ....[0]....
.L_37:
        /*0024*/ 	.word	0x000001a0


	//----- nvinfo : EIATTR_EXIT_INSTR_OFFSETS
	.align		4
.L_38:
        /*0028*/ 	.byte	0x04, 0x1c
        /*002a*/ 	.short	(.L_40 - .L_39)


	//   ....[0]....
.L_39:
        /*002c*/ 	.word	0x000001b0


	//----- nvinfo : EIATTR_SW_WAR
	.align		4
.L_40:
        /*0030*/ 	.byte	0x04, 0x36
        /*0032*/ 	.short	(.L_42 - .L_41)
.L_41:
        /*0034*/ 	.word	0x00000008
.L_42:


//--------------------- .nv.info._Z7matMultPiS_S_ --------------------------
	.section	.nv.info._Z7matMultPiS_S_,"",@"SHT_CUDA_INFO"
	.sectionflags	@""
	.align	4


	//----- nvinfo : EIATTR_CUDA_API_VERSION
	.align		4
        /*0000*/ 	.byte	0x04, 0x37
        /*0002*/ 	.short	(.L_44 - .L_43)
.L_43:
        /*0004*/ 	.word	0x00000082


	//----- nvinfo : EIATTR_KPARAM_INFO
	.align		4
.L_44:
        /*0008*/ 	.byte	0x04, 0x17
        /*000a*/ 	.short	(.L_46 - .L_45)
.L_45:
        /*000c*/ 	.word	0x00000000
        /*0010*/ 	.short	0x0002
        /*0012*/ 	.short	0x0010
        /*0014*/ 	.byte	0x00, 0xf5, 0x21, 0x00


	//----- nvinfo : EIATTR_KPARAM_INFO
	.align		4
.L_46:
        /*0018*/ 	.byte	0x04, 0x17
        /*001a*/ 	.short	(.L_48 - .L_47)
.L_47:
        /*001c*/ 	.word	0x00000000
        /*0020*/ 	.short	0x0001
        /*0022*/ 	.short	0x0008
        /*0024*/ 	.byte	0x00, 0xf5, 0x21, 0x00


	//----- nvinfo : EIATTR_KPARAM_INFO
	.align		4
.L_48:
        /*0028*/ 	.byte	0x04, 0x17
        /*002a*/ 	.short	(.L_50 - .L_49)
.L_49:
        /*002c*/ 	.word	0x00000000
        /*0030*/ 	.short	0x0000
        /*0032*/ 	.short	0x0000
        /*0034*/ 	.byte	0x00, 0xf5, 0x21, 0x00


	//----- nvinfo : EIATTR_SPARSE_MMA_MASK
	.align		4
.L_50:
        /*0038*/ 	.byte	0x03, 0x50
        /*003a*/ 	.short	0x0000


	//----- nvinfo : EIATTR_MAXREG_COUNT
	.align		4
        /*003c*/ 	.byte	0x03, 0x1b
        /*003e*/ 	.short	0x00ff


	//----- nvinfo : EIATTR_MERCURY_ISA_VERSION
	.align		4
        /*0040*/ 	.byte	0x03, 0x5f
        /*0042*/ 	.short	0x0101


	//----- nvinfo : EIATTR_VRC_CTA_INIT_COUNT
	.align		4
        /*0044*/ 	.byte	0x02, 0x4a
	.zero		1
	.zero		1


	//----- nvinfo : EIATTR_EXIT_INSTR_OFFSETS
	.align		4
        /*0048*/ 	.byte	0x04, 0x1c
        /*004a*/ 	.short	(.L_52 - .L_51)


	//   ....[0]....
.L_51:
        /*004c*/ 	.word	0x00000230


	//----- nvinfo : EIATTR_CBANK_PARAM_SIZE
	.align		4
.L_52:
        /*0050*/ 	.byte	0x03, 0x19
        /*0052*/ 	.short	0x0018


	//----- nvinfo : EIATTR_PARAM_CBANK
	.align		4
        /*0054*/ 	.byte	0x04, 0x0a
        /*0056*/ 	.short	(.L_54 - .L_53)
	.align		4
.L_53:
        /*0058*/ 	.word	index@(.nv.constant0._Z7matMultPiS_S_)
        /*005c*/ 	.short	0x0380
        /*005e*/ 	.short	0x0018


	//----- nvinfo : EIATTR_SW_WAR
	.align		4
.L_54:
        /*0060*/ 	.byte	0x04, 0x36
        /*0062*/ 	.short	(.L_56 - .L_55)
.L_55:
        /*0064*/ 	.word	0x00000008
.L_56:


//--------------------- .nv.callgraph             --------------------------
	.section	.nv.callgraph,"",@"SHT_CUDA_CALLGRAPH"
	.align	4
	.sectionentsize	8
	.align		4
        /*0000*/ 	.word	0x00000000
	.align		4
        /*0004*/ 	.word	0xffffffff
	.align		4
        /*0008*/ 	.word	index@(_Z10printIndexv)
	.align		4
        /*000c*/ 	.word	index@(vprintf)
	.align		4
        /*0010*/ 	.word	0x00000000
	.align		4
        /*0014*/ 	.word	0xfffffffe
	.align		4
        /*0018*/ 	.word	0x00000000
	.align		4
        /*001c*/ 	.word	0xfffffffd
	.align		4
        /*0020*/ 	.word	0x00000000
	.align		4
        /*0024*/ 	.word	0xfffffffc


//--------------------- .nv.constant4             --------------------------
	.section	.nv.constant4,"a",@progbits
	.align	8
	.align		8
.nv.constant4:
        /*0000*/ 	.dword	$str
	.align		8
        /*0008*/ 	.dword	vprintf


//--------------------- .text._Z8dirtyMemPiS_S_   --------------------------
	.section	.text._Z8dirtyMemPiS_S_,"ax",@progbits
	.align	128
        .global         _Z8dirtyMemPiS_S_
        .type           _Z8dirtyMemPiS_S_,@function
        .size           _Z8dirtyMemPiS_S_,(.L_x_4 - _Z8dirtyMemPiS_S_)
        .other          _Z8dirtyMemPiS_S_,@"STO_CUDA_ENTRY STV_DEFAULT"
_Z8dirtyMemPiS_S_:
.text._Z8dirtyMemPiS_S_:
[----:B------:R-:W-:Y:S01]  /*0000*/  LDC R1, c[0x0][0x37c] ;  /* 0x0000df00ff017b82 */ /* 0x000fe20000000800 */
[----:B------:R-:W0:Y:S07]  /*0010*/  S2R R0, SR_TID.X ;  /* 0x0000000000007919 */ /* 0x000e2e0000002100 */
[----:B------:R-:W0:Y:S01]  /*0020*/  S2UR UR6, SR_CTAID.X ;  /* 0x00000000000679c3 */ /* 0x000e220000002500 */
[----:B------:R-:W1:Y:S01]  /*0030*/  LDCU.64 UR4, c[0x0][0x358] ;  /* 0x00006b00ff0477ac */ /* 0x000e620008000a00 */
[----:B------:R-:W-:-:S02]  /*0040*/  MOV R11, 0xffffffff ;  /* 0xffffffff000b7802 */ /* 0x000fc40000000f00 */
[----:B------:R-:W-:-:S04]  /*0050*/  MOV R13, 0xfffffffe ;  /* 0xfffffffe000d7802 */ /* 0x000fc80000000f00 */
[----:B------:R-:W0:Y:S08]  /*0060*/  LDC R9, c[0x0][0x360] ;  /* 0x0000d800ff097b82 */ /* 0x000e300000000800 */
[----:B------:R-:W2:Y:S08]  /*0070*/  LDC.64 R2, c[0x0][0x380] ;  /* 0x0000e000ff027b82 */ /* 0x000eb00000000a00 */
[----:B------:R-:W3:Y:S08]  /*0080*/  LDC.64 R4, c[0x0][0x388] ;  /* 0x0000e200ff047b82 */ /* 0x000ef00000000a00 */
[----:B------:R-:W4:Y:S01]  /*0090*/  LDC.64 R6, c[0x0][0x390] ;  /* 0x0000e400ff067b82 */ /* 0x000f220000000a00 */
[----:B0-----:R-:W-:-:S04]  /*00a0*/  IMAD R9, R9, UR6, R0 ;  /* 0x0000000609097c24 */ /* 0x001fc8000f8e0200 */
[----:B--2---:R-:W-:-:S05]  /*00b0*/  IMAD.WIDE R2, R9, 0x4, R2 ;  /* 0x0000000409027825 */ /* 0x004fca00078e0202 */
[----:B-1----:R-:W-:Y:S01]  /*00c0*/  STG.E desc[UR4][R2.64], R11 ;  /* 0x0000000b02007986 */ /* 0x002fe2000c101904 */
[----:B---3--:R-:W-:-:S05]  /*00d0*/  IMAD.WIDE R4, R9, 0x4, R4 ;  /* 0x0000000409047825 */ /* 0x008fca00078e0204 */
[----:B------:R-:W-:Y:S01]  /*00e0*/  STG.E desc[UR4][R4.64], R13 ;  /* 0x0000000d04007986 */ /* 0x000fe2000c101904 */
[----:B----4-:R-:W-:-:S05]  /*00f0*/  IMAD.WIDE R6, R9, 0x4, R6 ;  /* 0x0000000409067825 */ /* 0x010fca00078e0206 */
[----:B------:R-:W-:Y:S01]  /*0100*/  STG.E desc[UR4][R6.64], RZ ;  /* 0x000000ff06007986 */ /* 0x000fe2000c101904 */
[----:B------:R-:W-:Y:S05]  /*0110*/  EXIT ;  /* 0x000000000000794d */ /* 0x000fea0003800000 */
.L_x_0:
[----:B------:R-:W-:-:S00]  /*0120*/  BRA `(.L_x_0) ;  /* 0xfffffffc00fc7947 */ /* 0x000fc0000383ffff */
[----:B------:R-:W-:-:S00]  /*0130*/  NOP ;  /* 0x0000000000007918 */ /* 0x000fc00000000000 */
        /* <DEDUP_REMOVED lines=12> */
.L_x_4:


//--------------------- .text._Z10printIndexv     --------------------------
	.section	.text._Z10printIndexv,"ax",@progbits
	.align	128
        .global         _Z10printIndexv
        .type           _Z10printIndexv,@function
        .size           _Z10printIndexv,(.L_x_5 - _Z10printIndexv)
        .other          _Z10printIndexv,@"STO_CUDA_ENTRY STV_DEFAULT"
_Z10printIndexv:
.text._Z10printIndexv:
[----:B------:R-:W0:Y:S01]  /*0000*/  LDC R1, c[0x0][0x37c] ;  /* 0x0000df00ff017b82 */ /* 0x000e220000000800 */
[----:B------:R-:W1:Y:S01]  /*0010*/  S2R R5, SR_CTAID.Y ;  /* 0x0000000000057919 */ /* 0x000e620000002600 */
[----:B------:R-:W2:Y:S06]  /*0020*/  LDCU UR5, c[0x0][0x2fc] ;  /* 0x00005f80ff0577ac */ /* 0x000eac0008000800 */
[----:B------:R-:W3:Y:S01]  /*0030*/  LDC R13, c[0x0][0x360] ;  /* 0x0000d800ff0d7b82 */ /* 0x000ee20000000800 */
[----:B0-----:R-:W-:Y:S01]  /*0040*/  VIADD R1, R1, 0xffffffd8 ;  /* 0xffffffd801017836 */ /* 0x001fe20000000000 */
[----:B------:R-:W3:Y:S01]  /*0050*/  S2R R12, SR_CTAID.X ;  /* 0x00000000000c7919 */ /* 0x000ee20000002500 */
[----:B------:R-:W-:Y:S01]  /*0060*/  MOV R0, 0x8 ;  /* 0x0000000800007802 */ /* 0x000fe20000000f00 */
[----:B------:R-:W0:Y:S01]  /*0070*/  LDCU UR4, c[0x0][0x2f8] ;  /* 0x00005f00ff0477ac */ /* 0x000e220008000800 */
[----:B------:R-:W4:Y:S03]  /*0080*/  S2R R9, SR_TID.X ;  /* 0x0000000000097919 */ /* 0x000f260000002100 */
[----:B------:R-:W5:Y:S01]  /*0090*/  LDC R14, c[0x0][0x364] ;  /* 0x0000d900ff0e7b82 */ /* 0x000f620000000800 */
[----:B------:R-:W1:Y:S01]  /*00a0*/  LDCU.64 UR6, c[0x4][URZ] ;  /* 0x01000000ff0677ac */ /* 0x000e620008000a00 */
[----:B------:R-:W1:Y:S06]  /*00b0*/  S2R R4, SR_TID.Y ;  /* 0x0000000000047919 */ /* 0x000e6c0000002200 */
[----:B------:R1:W1:Y:S01]  /*00c0*/  LDC.64 R10, c[0x4][R0] ;  /* 0x01000000000a7b82 */ /* 0x0002620000000a00 */
[----:B0-----:R-:W-:-:S05]  /*00d0*/  IADD3 R6, P0, PT, R1, UR4, RZ ;  /* 0x0000000401067c10 */ /* 0x001fca000ff1e0ff */
[----:B--2---:R-:W-:Y:S01]  /*00e0*/  IMAD.X R7, RZ, RZ, UR5, P0 ;  /* 0x00000005ff077e24 */ /* 0x004fe200080e06ff */
[----:B-----5:R-:W-:Y:S04]  /*00f0*/  STL [R1+0x20], R14 ;  /* 0x0000200e01007387 */ /* 0x020fe80000100800 */
[----:B---3--:R-:W-:Y:S01]  /*0100*/  STL.64 [R1+0x10], R12 ;  /* 0x0000100c01007387 */ /* 0x008fe20000100a00 */
[----:B----4-:R-:W-:Y:S02]  /*0110*/  IMAD R2, R12, R13, R9 ;  /* 0x0000000d0c027224 */ /* 0x010fe400078e0209 */
[----:B-1----:R-:W-:Y:S01]  /*0120*/  IMAD R3, R5, R14, R4 ;  /* 0x0000000e05037224 */ /* 0x002fe200078e0204 */
[----:B------:R0:W-:Y:S04]  /*0130*/  STL.64 [R1+0x18], R4 ;  /* 0x0000180401007387 */ /* 0x0001e80000100a00 */
[----:B------:R-:W-:Y:S01]  /*0140*/  LEA R8, R2, R3, 0x2 ;  /* 0x0000000302087211 */ /* 0x000fe200078e10ff */
[----:B------:R1:W-:Y:S04]  /*0150*/  STL.64 [R1], R2 ;  /* 0x0000000201007387 */ /* 0x0003e80000100a00 */
[----:B------:R1:W-:Y:S01]  /*0160*/  STL.64 [R1+0x8], R8 ;  /* 0x0000080801007387 */ /* 0x0003e20000100a00 */
[----:B0-----:R-:W-:Y:S01]  /*0170*/  IMAD.U32 R4, RZ, RZ, UR6 ;  /* 0x00000006ff047e24 */ /* 0x001fe2000f8e00ff */
[----:B------:R-:W-:-:S07]  /*0180*/  MOV R5, UR7 ;  /* 0x0000000700057c02 */ /* 0x000fce0008000f00 */
[----:B------:R-:W-:-:S07]  /*0190*/  LEPC R20, `(.L_x_1) ;  /* 0x000000001014794e */ /* 0x000fce0000000000 */
[----:B-1----:R-:W-:Y:S05]  /*01a0*/  CALL.ABS.NOINC R10 ;  /* 0x000000000a007343 */ /* 0x002fea0003c00000 */
.L_x_1:
[----:B------:R-:W-:Y:S05]  /*01b0*/  EXIT ;  /* 0x000000000000794d */ /* 0x000fea0003800000 */
.L_x_2:
        /* <DEDUP_REMOVED lines=12> */
.L_x_5:


//--------------------- .text._Z7matMultPiS_S_    --------------------------
	.section	.text._Z7matMultPiS_S_,"ax",@progbits
	.align	128
        .global         _Z7matMultPiS_S_
        .type           _Z7matMultPiS_S_,@function
        .size           _Z7matMultPiS_S_,(.L_x_6 - _Z7matMultPiS_S_)
        .other          _Z7matMultPiS_S_,@"STO_CUDA_ENTRY STV_DEFAULT"
_Z7matMultPiS_S_:
.text._Z7matMultPiS_S_:
[----:B------:R-:W-:Y:S01]  /*0000*/  LDC R1, c[0x0][0x37c] ;  /* 0x0000df00ff017b82 */ /* 0x000fe20000000800 */
[----:B------:R-:W0:Y:S07]  /*0010*/  S2R R9, SR_TID.X ;  /* 0x0000000000097919 */ /* 0x000e2e0000002100 */
[----:B------:R-:W0:Y:S01]  /*0020*/  S2UR UR6, SR_CTAID.X ;  /* 0x00000000000679c3 */ /* 0x000e220000002500 */
[----:B------:R-:W1:Y:S01]  /*0030*/  LDCU.64 UR4, c[0x0][0x358] ;  /* 0x00006b00ff0477ac */ /* 0x000e620008000a00 */
[----:B------:R-:W2:Y:S06]  /*0040*/  S2R R11, SR_TID.Y ;  /* 0x00000000000b7919 */ /* 0x000eac0000002200 */
[----:B------:R-:W0:Y:S08]  /*0050*/  LDC R0, c[0x0][0x360] ;  /* 0x0000d800ff007b82 */ /* 0x000e300000000800 */
[----:B------:R-:W2:Y:S08]  /*0060*/  S2UR UR7, SR_CTAID.Y ;  /* 0x00000000000779c3 */ /* 0x000eb00000002600 */
[----:B------:R-:W2:Y:S08]  /*0070*/  LDC R8, c[0x0][0x364] ;  /* 0x0000d900ff087b82 */ /* 0x000eb00000000800 */
[----:B------:R-:W3:Y:S01]  /*0080*/  LDC.64 R2, c[0x0][0x380] ;  /* 0x0000e000ff027b82 */ /* 0x000ee20000000a00 */
[----:B0-----:R-:W-:-:S05]  /*0090*/  IMAD R0, R0, UR6, R9 ;  /* 0x0000000600007c24 */ /* 0x001fca000f8e0209 */
[----:B------:R-:W-:Y:S02]  /*00a0*/  SHF.L.U32 R0, R0, 0x2, RZ ;  /* 0x0000000200007819 */ /* 0x000fe400000006ff */
[----:B------:R-:W0:Y:S08]  /*00b0*/  LDC.64 R4, c[0x0][0x388] ;  /* 0x0000e200ff047b82 */ /* 0x000e300000000a00 */
[----:B------:R-:W4:Y:S01]  /*00c0*/  LDC.64 R6, c[0x0][0x390] ;  /* 0x0000e400ff067b82 */ /* 0x000f220000000a00 */
[----:B--2---:R-:W-:-:S05]  /*00d0*/  IMAD R9, R8, UR7, R11 ;  /* 0x0000000708097c24 */ /* 0x004fca000f8e020b */
[----:B------:R-:W-:Y:S01]  /*00e0*/  IADD3 R11, PT, PT, R9, R0, RZ ;  /* 0x00000000090b7210 */ /* 0x000fe20007ffe0ff */
[----:B---3--:R-:W-:-:S04]  /*00f0*/  IMAD.WIDE R2, R0, 0x4, R2 ;  /* 0x0000000400027825 */ /* 0x008fc800078e0202 */
[----:B0-----:R-:W-:Y:S02]  /*0100*/  IMAD.WIDE.U32 R4, R9, 0x4, R4 ;  /* 0x0000000409047825 */ /* 0x001fe400078e0004 */
[----:B-1----:R-:W2:Y:S04]  /*0110*/  LDG.E R9, desc[UR4][R2.64] ;  /* 0x0000000402097981 */ /* 0x002ea8000c1e1900 */
[----:B------:R-:W2:Y:S01]  /*0120*/  LDG.E R8, desc[UR4][R4.64] ;  /* 0x0000000404087981 */ /* 0x000ea2000c1e1900 */
[----:B----4-:R-:W-:-:S05]  /*0130*/  IMAD.WIDE R6, R11, 0x4, R6 ;  /* 0x000000040b067825 */ /* 0x010fca00078e0206 */
[----:B------:R-:W2:Y:S02]  /*0140*/  LDG.E R0, desc[UR4][R6.64] ;  /* 0x0000000406007981 */ /* 0x000ea4000c1e1900 */
[----:B--2---:R-:W-:-:S05]  /*0150*/  IMAD R9, R9, R8, R0 ;  /* 0x0000000809097224 */ /* 0x004fca00078e0200 */
[----:B------:R0:W-:Y:S04]  /*0160*/  STG.E desc[UR4][R6.64], R9 ;  /* 0x0000000906007986 */ /* 0x0001e8000c101904 */
[----:B------:R-:W2:Y:S04]  /*0170*/  LDG.E R0, desc[UR4][R2.64+0x4] ;  /* 0x0000040402007981 */ /* 0x000ea8000c1e1900 */
[----:B------:R-:W2:Y:S02]  /*0180*/  LDG.E R8, desc[UR4][R4.64+0x10] ;  /* 0x0000100404087981 */ /* 0x000ea4000c1e1900 */
[----:B--2---:R-:W-:-:S05]  /*0190*/  IMAD R11, R0, R8, R9 ;  /* 0x00000008000b7224 */ /* 0x004fca00078e0209 */
[----:B------:R-:W-:Y:S04]  /*01a0*/  STG.E desc[UR4][R6.64], R11 ;  /* 0x0000000b06007986 */ /* 0x000fe8000c101904 */
[----:B------:R-:W2:Y:S04]  /*01b0*/  LDG.E R0, desc[UR4][R2.64+0x8] ;  /* 0x0000080402007981 */ /* 0x000ea8000c1e1900 */
[----:B------:R-:W2:Y:S02]  /*01c0*/  LDG.E R8, desc[UR4][R4.64+0x20] ;  /* 0x0000200404087981 */ /* 0x000ea4000c1e1900 */
[----:B--2---:R-:W-:-:S05]  /*01d0*/  IMAD R13, R0, R8, R11 ;  /* 0x00000008000d7224 */ /* 0x004fca00078e020b */
[----:B------:R-:W-:Y:S04]  /*01e0*/  STG.E desc[UR4][R6.64], R13 ;  /* 0x0000000d06007986 */ /* 0x000fe8000c101904 */
[----:B------:R-:W0:Y:S04]  /*01f0*/  LDG.E R0, desc[UR4][R2.64+0xc] ;  /* 0x00000c0402007981 */ /* 0x000e28000c1e1900 */
[----:B------:R-:W0:Y:S02]  /*0200*/  LDG.E R8, desc[UR4][R4.64+0x30] ;  /* 0x0000300404087981 */ /* 0x000e24000c1e1900 */
[----:B0-----:R-:W-:-:S05]  /*0210*/  IMAD R9, R0, R8, R13 ;  /* 0x0000000800097224 */ /* 0x001fca00078e020d */
[----:B------:R-:W-:Y:S01]  /*0220*/  STG.E desc[UR4][R6.64], R9 ;  /* 0x0000000906007986 */ /* 0x000fe2000c101904 */
[----:B------:R-:W-:Y:S05]  /*0230*/  EXIT ;  /* 0x000000000000794d */ /* 0x000fea0003800000 */
.L_x_3:
        /* <DEDUP_REMOVED lines=12> */
.L_x_6:


//--------------------- .nv.global.init           --------------------------
	.section	.nv.global.init,"aw",@progbits
.nv.global.init:
	.type		$str,@object
	.size		$str,(.L_0 - $str)
$str:
        /*0000*/ 	.byte	0x5b, 0x25, 0x64, 0x5d, 0x5b, 0x25, 0x64, 0x5d, 0x3d, 0x25, 0x64, 0x09, 0x28, 0x78, 0x29, 0x09
        /*0010*/ 	.byte	0x25, 0x64, 0x09, 0x25, 0x64, 0x09, 0x25, 0x64, 0x09, 0x28, 0x79, 0x29, 0x09, 0x25, 0x64, 0x09
        /*0020*/ 	.byte	0x25, 0x64, 0x09, 0x25, 0x64, 0x0a, 0x00
.L_0:


//--------------------- .nv.shared.reserved.0     --------------------------
	.section	.nv.shared.reserved.0,"aw",@nobits
	.weak		__nv_reservedSMEM_offset_0_alias
	.size		__nv_reservedSMEM_offset_0_alias, 0, 64
	.other		__nv_reservedSMEM_offset_0_alias,@"STO_CUDA_RESERVED_SHARED STV_DEFAULT"
__nv_reservedSMEM_offset_0_alias:
	.zero		0
	.zero		64


//--------------------- .nv.constant0._Z8dirtyMemPiS_S_ --------------------------
	.section	.nv.constant0._Z8dirtyMemPiS_S_,"a",@progbits
	.sectionflags	@""
	.align	4
.nv.constant0._Z8dirtyMemPiS_S_:
	.zero		920


//--------------------- .nv.constant0._Z10printIndexv --------------------------
	.section	.nv.constant0._Z10printIndexv,"a",@progbits
	.sectionflags	@""
	.align	4
.nv.constant0._Z10printIndexv:
	.zero		896


//--------------------- .nv.constant0._Z7matMultPiS_S_ --------------------------
	.section	.nv.constant0._Z7matMultPiS_S_,"a",@progbits
	.sectionflags	@""
	.align	4
.nv.constant0._Z7matMultPiS_S_:
	.zero		920


//--------------------- SYMBOLS --------------------------

	.type		.nv.reservedSmem.offset0,@object
	.size		.nv.reservedSmem.offset0,0x4
	.type		vprintf,@function
